//
// Generated by NVIDIA NVVM Compiler
//
// Compiler Build ID: CL-36424714
// Cuda compilation tools, release 13.0, V13.0.88
// Based on NVVM 20.0.0
//

.version 9.0
.target sm_100
.address_size 64

	// .globl	_Z18true_divergeKernelPKfPfi

.visible .entry _Z18true_divergeKernelPKfPfi(
	.param .u64 .ptr .align 1 _Z18true_divergeKernelPKfPfi_param_0,
	.param .u64 .ptr .align 1 _Z18true_divergeKernelPKfPfi_param_1,
	.param .u32 _Z18true_divergeKernelPKfPfi_param_2
)
{
	.reg .pred 	%p<3>;
	.reg .b32 	%r<6>;
	.reg .b32 	%f<4>;
	.reg .b64 	%rd<8>;

	ld.param.u64 	%rd1, [_Z18true_divergeKernelPKfPfi_param_0];
	ld.param.u64 	%rd2, [_Z18true_divergeKernelPKfPfi_param_1];
	ld.param.u32 	%r2, [_Z18true_divergeKernelPKfPfi_param_2];
	mov.u32 	%r3, %ntid.x;
	mov.u32 	%r4, %ctaid.x;
	mov.u32 	%r5, %tid.x;
	mad.lo.s32 	%r1, %r3, %r4, %r5;
	setp.ge.s32 	%p1, %r1, %r2;
	@%p1 bra 	$L__BB0_2;
	cvta.to.global.u64 	%rd3, %rd2;
	cvta.to.global.u64 	%rd4, %rd1;
	mul.wide.s32 	%rd5, %r1, 4;
	add.s64 	%rd6, %rd4, %rd5;
	ld.global.f32 	%f1, [%rd6];
	setp.gt.f32 	%p2, %f1, 0f00000000;
	selp.f32 	%f2, 0f43480000, 0f43C80000, %p2;
	add.f32 	%f3, %f1, %f2;
	add.s64 	%rd7, %rd3, %rd5;
	st.global.f32 	[%rd7], %f3;
$L__BB0_2:
	ret;

}
	// .globl	_Z21true_nonDivergeKernelPKfPfi
.visible .entry _Z21true_nonDivergeKernelPKfPfi(
	.param .u64 .ptr .align 1 _Z21true_nonDivergeKernelPKfPfi_param_0,
	.param .u64 .ptr .align 1 _Z21true_nonDivergeKernelPKfPfi_param_1,
	.param .u32 _Z21true_nonDivergeKernelPKfPfi_param_2
)
{
	.reg .pred 	%p<3>;
	.reg .b32 	%r<6>;
	.reg .b32 	%f<4>;
	.reg .b64 	%rd<8>;

	ld.param.u64 	%rd1, [_Z21true_nonDivergeKernelPKfPfi_param_0];
	ld.param.u64 	%rd2, [_Z21true_nonDivergeKernelPKfPfi_param_1];
	ld.param.u32 	%r2, [_Z21true_nonDivergeKernelPKfPfi_param_2];
	mov.u32 	%r3, %ntid.x;
	mov.u32 	%r4, %ctaid.x;
	mov.u32 	%r5, %tid.x;
	mad.lo.s32 	%r1, %r3, %r4, %r5;
	setp.ge.s32 	%p1, %r1, %r2;
	@%p1 bra 	$L__BB1_2;
	cvta.to.global.u64 	%rd3, %rd2;
	cvta.to.global.u64 	%rd4, %rd1;
	mul.wide.s32 	%rd5, %r1, 4;
	add.s64 	%rd6, %rd4, %rd5;
	ld.global.f32 	%f1, [%rd6];
	setp.gt.f32 	%p2, %f1, 0f00000000;
	selp.f32 	%f2, 0f43480000, 0f43C80000, %p2;
	add.f32 	%f3, %f1, %f2;
	add.s64 	%rd7, %rd3, %rd5;
	st.global.f32 	[%rd7], %f3;
$L__BB1_2:
	ret;

}


// ===== COMPILED SASS (sm_100) =====

	.target	sm_100

	.elftype	@"ET_EXEC"


//--------------------- .note.nv.tkinfo           --------------------------
	.section	.note.nv.tkinfo,"",@"SHT_NOTE"
	.sectionflags	@"SHF_NOTE_NV_TKINFO"
	.tkinfo
        /*0018*/ 	.word	0x00000002
        /*0030*/ 	.string	""
        /*0030*/ 	.string	"ptxas"
        /*0030*/ 	.string	"Cuda compilation tools, release 13.0, V13.0.88"
        /*0030*/ 	.string	"Build cuda_13.0.r13.0/compiler.36424714_0"
        /*0030*/ 	.string	"-arch sm_100 -m 64 "



//--------------------- .note.nv.cuinfo           --------------------------
	.section	.note.nv.cuinfo,"",@"SHT_NOTE"
	.sectionflags	@"SHF_NOTE_NV_CUINFO"
        /*0018*/ 	.short	0x0002
        /*001a*/ 	.short	0x0064
        /*001c*/ 	.short	0x0082
	.zero		2


//--------------------- .nv.info                  --------------------------
	.section	.nv.info,"",@"SHT_CUDA_INFO"
	.align	4


	//----- nvinfo : EIATTR_REGCOUNT
	.align		4
        /*0000*/ 	.byte	0x04, 0x2f
        /*0002*/ 	.short	(.L_1 - .L_0)
	.align		4
.L_0:
        /*0004*/ 	.word	index@(_Z18true_divergeKernelPKfPfi)
        /*0008*/ 	.word	0x0000000c


	//----- nvinfo : EIATTR_FRAME_SIZE
	.align		4
.L_1:
        /*000c*/ 	.byte	0x04, 0x11
        /*000e*/ 	.short	(.L_3 - .L_2)
	.align		4
.L_2:
        /*0010*/ 	.word	index@(_Z18true_divergeKernelPKfPfi)
        /*0014*/ 	.word	0x00000000


	//----- nvinfo : EIATTR_REGCOUNT
	.align		4
.L_3:
        /*0018*/ 	.byte	0x04, 0x2f
        /*001a*/ 	.short	(.L_5 - .L_4)
	.align		4
.L_4:
        /*001c*/ 	.word	index@(_Z21true_nonDivergeKernelPKfPfi)
        /*0020*/ 	.word	0x0000000c


	//----- nvinfo : EIATTR_FRAME_SIZE
	.align		4
.L_5:
        /*0024*/ 	.byte	0x04, 0x11
        /*0026*/ 	.short	(.L_7 - .L_6)
	.align		4
.L_6:
        /*0028*/ 	.word	index@(_Z21true_nonDivergeKernelPKfPfi)
        /*002c*/ 	.word	0x00000000


	//----- nvinfo : EIATTR_MIN_STACK_SIZE
	.align		4
.L_7:
        /*0030*/ 	.byte	0x04, 0x12
        /*0032*/ 	.short	(.L_9 - .L_8)
	.align		4
.L_8:
        /*0034*/ 	.word	index@(_Z21true_nonDivergeKernelPKfPfi)
        /*0038*/ 	.word	0x00000000


	//----- nvinfo : EIATTR_MIN_STACK_SIZE
	.align		4
.L_9:
        /*003c*/ 	.byte	0x04, 0x12
        /*003e*/ 	.short	(.L_11 - .L_10)
	.align		4
.L_10:
        /*0040*/ 	.word	index@(_Z18true_divergeKernelPKfPfi)
        /*0044*/ 	.word	0x00000000
.L_11:


//--------------------- .nv.compat                --------------------------
	.section	.nv.compat,"",@"SHT_CUDA_COMPAT_INFO"
	.align	4
        /*0000*/ 	.byte	0x02, 0x09, 0x00, 0x00, 0x02, 0x02, 0x01, 0x00, 0x02, 0x05, 0x05, 0x00, 0x03, 0x07, 0x01, 0x01
        /*0010*/ 	.byte	0x02, 0x03, 0x00, 0x00, 0x02, 0x06, 0x01, 0x00, 0x04, 0x0b, 0x08, 0x00, 0x09, 0x00, 0x00, 0x00
        /*0020*/ 	.byte	0x00, 0x00, 0x00, 0x00


//--------------------- .nv.info._Z21true_nonDivergeKernelPKfPfi --------------------------
	.section	.nv.info._Z21true_nonDivergeKernelPKfPfi,"",@"SHT_CUDA_INFO"
	.sectionflags	@""
	.align	4


	//----- nvinfo : EIATTR_CUDA_API_VERSION
	.align		4
        /*0000*/ 	.byte	0x04, 0x37
        /*0002*/ 	.short	(.L_13 - .L_12)
.L_12:
        /*0004*/ 	.word	0x00000082


	//----- nvinfo : EIATTR_KPARAM_INFO
	.align		4
.L_13:
        /*0008*/ 	.byte	0x04, 0x17
        /*000a*/ 	.short	(.L_15 - .L_14)
.L_14:
        /*000c*/ 	.word	0x00000000
        /*0010*/ 	.short	0x0002
        /*0012*/ 	.short	0x0010
        /*0014*/ 	.byte	0x00, 0xf0, 0x11, 0x00


	//----- nvinfo : EIATTR_KPARAM_INFO
	.align		4
.L_15:
        /*0018*/ 	.byte	0x04, 0x17
        /*001a*/ 	.short	(.L_17 - .L_16)
.L_16:
        /*001c*/ 	.word	0x00000000
        /*0020*/ 	.short	0x0001
        /*0022*/ 	.short	0x0008
        /*0024*/ 	.byte	0x00, 0xf5, 0x21, 0x00


	//----- nvinfo : EIATTR_KPARAM_INFO
	.align		4
.L_17:
        /*0028*/ 	.byte	0x04, 0x17
        /*002a*/ 	.short	(.L_19 - .L_18)
.L_18:
        /*002c*/ 	.word	0x00000000
        /*0030*/ 	.short	0x0000
        /*0032*/ 	.short	0x0000
        /*0034*/ 	.byte	0x00, 0xf5, 0x21, 0x00


	//----- nvinfo : EIATTR_SPARSE_MMA_MASK
	.align		4
.L_19:
        /*0038*/ 	.byte	0x03, 0x50
        /*003a*/ 	.short	0x0000


	//----- nvinfo : EIATTR_MAXREG_COUNT
	.align		4
        /*003c*/ 	.byte	0x03, 0x1b
        /*003e*/ 	.short	0x00ff


	//----- nvinfo : EIATTR_MERCURY_ISA_VERSION
	.align		4
        /*0040*/ 	.byte	0x03, 0x5f
        /*0042*/ 	.short	0x0101


	//----- nvinfo : EIATTR_VRC_CTA_INIT_COUNT
	.align		4
        /*0044*/ 	.byte	0x02, 0x4a
	.zero		1
	.zero		1


	//----- nvinfo : EIATTR_EXIT_INSTR_OFFSETS
	.align		4
        /*0048*/ 	.byte	0x04, 0x1c
        /*004a*/ 	.short	(.L_21 - .L_20)


	//   ....[0]....
.L_20:
        /*004c*/ 	.word	0x00000070


	//   ....[1]....
        /*0050*/ 	.word	0x00000130


	//----- nvinfo : EIATTR_CBANK_PARAM_SIZE
	.align		4
.L_21:
        /*0054*/ 	.byte	0x03, 0x19
        /*0056*/ 	.short	0x0014


	//----- nvinfo : EIATTR_PARAM_CBANK
	.align		4
        /*0058*/ 	.byte	0x04, 0x0a
        /*005a*/ 	.short	(.L_23 - .L_22)
	.align		4
.L_22:
        /*005c*/ 	.word	index@(.nv.constant0._Z21true_nonDivergeKernelPKfPfi)
        /*0060*/ 	.short	0x0380
        /*0062*/ 	.short	0x0014


	//----- nvinfo : EIATTR_SW_WAR
	.align		4
.L_23:
        /*0064*/ 	.byte	0x04, 0x36
        /*0066*/ 	.short	(.L_25 - .L_24)
.L_24:
        /*0068*/ 	.word	0x00000008
.L_25:


//--------------------- .nv.info._Z18true_divergeKernelPKfPfi --------------------------
	.section	.nv.info._Z18true_divergeKernelPKfPfi,"",@"SHT_CUDA_INFO"
	.sectionflags	@""
	.align	4


	//----- nvinfo : EIATTR_CUDA_API_VERSION
	.align		4
        /*0000*/ 	.byte	0x04, 0x37
        /*0002*/ 	.short	(.L_27 - .L_26)
.L_26:
        /*0004*/ 	.word	0x00000082


	//----- nvinfo : EIATTR_KPARAM_INFO
	.align		4
.L_27:
        /*0008*/ 	.byte	0x04, 0x17
        /*000a*/ 	.short	(.L_29 - .L_28)
.L_28:
        /*000c*/ 	.word	0x00000000
        /*0010*/ 	.short	0x0002
        /*0012*/ 	.short	0x0010
        /*0014*/ 	.byte	0x00, 0xf0, 0x11, 0x00


	//----- nvinfo : EIATTR_KPARAM_INFO
	.align		4
.L_29:
        /*0018*/ 	.byte	0x04, 0x17
        /*001a*/ 	.short	(.L_31 - .L_30)
.L_30:
        /*001c*/ 	.word	0x00000000
        /*0020*/ 	.short	0x0001
        /*0022*/ 	.short	0x0008
        /*0024*/ 	.byte	0x00, 0xf5, 0x21, 0x00


	//----- nvinfo : EIATTR_KPARAM_INFO
	.align		4
.L_31:
        /*0028*/ 	.byte	0x04, 0x17
        /*002a*/ 	.short	(.L_33 - .L_32)
.L_32:
        /*002c*/ 	.word	0x00000000
        /*0030*/ 	.short	0x0000
        /*0032*/ 	.short	0x0000
        /*0034*/ 	.byte	0x00, 0xf5, 0x21, 0x00


	//----- nvinfo : EIATTR_SPARSE_MMA_MASK
	.align		4
.L_33:
        /*0038*/ 	.byte	0x03, 0x50
        /*003a*/ 	.short	0x0000


	//----- nvinfo : EIATTR_MAXREG_COUNT
	.align		4
        /*003c*/ 	.byte	0x03, 0x1b
        /*003e*/ 	.short	0x00ff


	//----- nvinfo : EIATTR_MERCURY_ISA_VERSION
	.align		4
        /*0040*/ 	.byte	0x03, 0x5f
        /*0042*/ 	.short	0x0101


	//----- nvinfo : EIATTR_VRC_CTA_INIT_COUNT
	.align		4
        /*0044*/ 	.byte	0x02, 0x4a
	.zero		1
	.zero		1


	//----- nvinfo : EIATTR_EXIT_INSTR_OFFSETS
	.align		4
        /*0048*/ 	.byte	0x04, 0x1c
        /*004a*/ 	.short	(.L_35 - .L_34)


	//   ....[0]....
.L_34:
        /*004c*/ 	.word	0x00000070


	//   ....[1]....
        /*0050*/ 	.word	0x00000130


	//----- nvinfo : EIATTR_CBANK_PARAM_SIZE
	.align		4
.L_35:
        /*0054*/ 	.byte	0x03, 0x19
        /*0056*/ 	.short	0x0014


	//----- nvinfo : EIATTR_PARAM_CBANK
	.align		4
        /*0058*/ 	.byte	0x04, 0x0a
        /*005a*/ 	.short	(.L_37 - .L_36)
	.align		4
.L_36:
        /*005c*/ 	.word	index@(.nv.constant0._Z18true_divergeKernelPKfPfi)
        /*0060*/ 	.short	0x0380
        /*0062*/ 	.short	0x0014


	//----- nvinfo : EIATTR_SW_WAR
	.align		4
.L_37:
        /*0064*/ 	.byte	0x04, 0x36
        /*0066*/ 	.short	(.L_39 - .L_38)
.L_38:
        /*0068*/ 	.word	0x00000008
.L_39:


//--------------------- .nv.callgraph             --------------------------
	.section	.nv.callgraph,"",@"SHT_CUDA_CALLGRAPH"
	.align	4
	.sectionentsize	8
	.align		4
        /*0000*/ 	.word	0x00000000
	.align		4
        /*0004*/ 	.word	0xffffffff
	.align		4
        /*0008*/ 	.word	0x00000000
	.align		4
        /*000c*/ 	.word	0xfffffffe
	.align		4
        /*0010*/ 	.word	0x00000000
	.align		4
        /*0014*/ 	.word	0xfffffffd
	.align		4
        /*0018*/ 	.word	0x00000000
	.align		4
        /*001c*/ 	.word	0xfffffffc


//--------------------- .text._Z21true_nonDivergeKernelPKfPfi --------------------------
	.section	.text._Z21true_nonDivergeKernelPKfPfi,"ax",@progbits
	.align	128
        .global         _Z21true_nonDivergeKernelPKfPfi
        .type           _Z21true_nonDivergeKernelPKfPfi,@function
        .size           _Z21true_nonDivergeKernelPKfPfi,(.L_x_2 - _Z21true_nonDivergeKernelPKfPfi)
        .other          _Z21true_nonDivergeKernelPKfPfi,@"STO_CUDA_ENTRY STV_DEFAULT"
_Z21true_nonDivergeKernelPKfPfi:
.text._Z21true_nonDivergeKernelPKfPfi:
[----:B------:R-:W-:Y:S01]  /*0000*/  LDC R1, c[0x0][0x37c] ;  /* 0x0000df00ff017b82 */ /* 0x000fe20000000800 */
[----:B------:R-:W0:Y:S01]  /*0010*/  S2R R7, SR_CTAID.X ;  /* 0x0000000000077919 */ /* 0x000e220000002500 */
[----:B------:R-:W0:Y:S01]  /*0020*/  LDCU UR4, c[0x0][0x360] ;  /* 0x00006c00ff0477ac */ /* 0x000e220008000800 */
[----:B------:R-:W0:Y:S01]  /*0030*/  S2R R0, SR_TID.X ;  /* 0x0000000000007919 */ /* 0x000e220000002100 */
[----:B------:R-:W1:Y:S01]  /*0040*/  LDCU UR5, c[0x0][0x390] ;  /* 0x00007200ff0577ac */ /* 0x000e620008000800 */
[----:B0-----:R-:W-:-:S05]  /*0050*/  IMAD R7, R7, UR4, R0 ;  /* 0x0000000407077c24 */ /* 0x001fca000f8e0200 */
[----:B-1----:R-:W-:-:S13]  /*0060*/  ISETP.GE.AND P0, PT, R7, UR5, PT ;  /* 0x0000000507007c0c */ /* 0x002fda000bf06270 */
[----:B------:R-:W-:Y:S05]  /*0070*/  @P0 EXIT ;  /* 0x000000000000094d */ /* 0x000fea0003800000 */
[----:B------:R-:W0:Y:S01]  /*0080*/  LDC.64 R2, c[0x0][0x380] ;  /* 0x0000e000ff027b82 */ /* 0x000e220000000a00 */
[----:B------:R-:W1:Y:S07]  /*0090*/  LDCU.64 UR4, c[0x0][0x358] ;  /* 0x00006b00ff0477ac */ /* 0x000e6e0008000a00 */
[----:B------:R-:W2:Y:S01]  /*00a0*/  LDC.64 R4, c[0x0][0x388] ;  /* 0x0000e200ff047b82 */ /* 0x000ea20000000a00 */
[----:B0-----:R-:W-:-:S06]  /*00b0*/  IMAD.WIDE R2, R7, 0x4, R2 ;  /* 0x0000000407027825 */ /* 0x001fcc00078e0202 */
[----:B-1----:R-:W3:Y:S01]  /*00c0*/  LDG.E R2, desc[UR4][R2.64] ;  /* 0x0000000402027981 */ /* 0x002ee2000c1e1900 */
[----:B------:R-:W-:Y:S02]  /*00d0*/  HFMA2 R9, -RZ, RZ, 3.640625, 0 ;  /* 0x43480000ff097431 */ /* 0x000fe400000001ff */
[----:B--2---:R-:W-:Y:S01]  /*00e0*/  IMAD.WIDE R4, R7, 0x4, R4 ;  /* 0x0000000407047825 */ /* 0x004fe200078e0204 */
[----:B---3--:R-:W-:-:S04]  /*00f0*/  FSETP.GT.AND P0, PT, R2, RZ, PT ;  /* 0x000000ff0200720b */ /* 0x008fc80003f04000 */
[----:B------:R-:W-:-:S05]  /*0100*/  FSEL R9, R9, 400, P0 ;  /* 0x43c8000009097808 */ /* 0x000fca0000000000 */
[----:B------:R-:W-:-:S05]  /*0110*/  FADD R9, R2, R9 ;  /* 0x0000000902097221 */ /* 0x000fca0000000000 */
[----:B------:R-:W-:Y:S01]  /*0120*/  STG.E desc[UR4][R4.64], R9 ;  /* 0x0000000904007986 */ /* 0x000fe2000c101904 */
[----:B------:R-:W-:Y:S05]  /*0130*/  EXIT ;  /* 0x000000000000794d */ /* 0x000fea0003800000 */
.L_x_0:
[----:B------:R-:W-:-:S00]  /*0140*/  BRA `(.L_x_0) ;  /* 0xfffffffc00fc7947 */ /* 0x000fc0000383ffff */
[----:B------:R-:W-:-:S00]  /*0150*/  NOP ;  /* 0x0000000000007918 */ /* 0x000fc00000000000 */
        /* <DEDUP_REMOVED lines=10> */
.L_x_2:


//--------------------- .text._Z18true_divergeKernelPKfPfi --------------------------
	.section	.text._Z18true_divergeKernelPKfPfi,"ax",@progbits
	.align	128
        .global         _Z18true_divergeKernelPKfPfi
        .type           _Z18true_divergeKernelPKfPfi,@function
        .size           _Z18true_divergeKernelPKfPfi,(.L_x_3 - _Z18true_divergeKernelPKfPfi)
        .other          _Z18true_divergeKernelPKfPfi,@"STO_CUDA_ENTRY STV_DEFAULT"
_Z18true_divergeKernelPKfPfi:
.text._Z18true_divergeKernelPKfPfi:
        /* <DEDUP_REMOVED lines=20> */
.L_x_1:
        /* <DEDUP_REMOVED lines=12> */
.L_x_3:


//--------------------- .nv.shared.reserved.0     --------------------------
	.section	.nv.shared.reserved.0,"aw",@nobits
	.weak		__nv_reservedSMEM_offset_0_alias
	.size		__nv_reservedSMEM_offset_0_alias, 0, 64
	.other		__nv_reservedSMEM_offset_0_alias,@"STO_CUDA_RESERVED_SHARED STV_DEFAULT"
__nv_reservedSMEM_offset_0_alias:
	.zero		0
	.zero		64


//--------------------- .nv.constant0._Z21true_nonDivergeKernelPKfPfi --------------------------
	.section	.nv.constant0._Z21true_nonDivergeKernelPKfPfi,"a",@progbits
	.sectionflags	@""
	.align	4
.nv.constant0._Z21true_nonDivergeKernelPKfPfi:
	.zero		916


//--------------------- .nv.constant0._Z18true_divergeKernelPKfPfi --------------------------
	.section	.nv.constant0._Z18true_divergeKernelPKfPfi,"a",@progbits
	.sectionflags	@""
	.align	4
.nv.constant0._Z18true_divergeKernelPKfPfi:
	.zero		916


//--------------------- SYMBOLS --------------------------

	.type		.nv.reservedSmem.offset0,@object
	.size		.nv.reservedSmem.offset0,0x4
